//
// Generated by NVIDIA NVVM Compiler
//
// Compiler Build ID: CL-36424714
// Cuda compilation tools, release 13.0, V13.0.88
// Based on NVVM 20.0.0
//

.version 9.0
.target sm_100
.address_size 64

	// .globl	_Z20entry_point_functionP4type
.extern .func __assertfail
(
	.param .b64 __assertfail_param_0,
	.param .b64 __assertfail_param_1,
	.param .b32 __assertfail_param_2,
	.param .b64 __assertfail_param_3,
	.param .b64 __assertfail_param_4
)
;
.global .align 1 .b8 __unnamed_1[41] = {118, 111, 105, 100, 32, 111, 114, 100, 105, 110, 97, 114, 121, 95, 102, 117, 110, 99, 116, 105, 111, 110, 40, 116, 121, 112, 101, 32, 42, 44, 32, 105, 110, 116, 44, 32, 105, 110, 116, 41};
.global .align 1 .b8 $str[26] = {98, 108, 111, 99, 107, 32, 61, 61, 32, 48, 32, 38, 38, 32, 116, 104, 114, 101, 97, 100, 32, 61, 61, 32, 48};
.global .align 1 .b8 $str$1[27] = {47, 116, 109, 112, 47, 115, 97, 115, 115, 95, 99, 117, 95, 51, 97, 117, 57, 113, 117, 51, 102, 47, 107, 46, 99, 117};

.visible .entry _Z20entry_point_functionP4type(
	.param .u64 .ptr .align 1 _Z20entry_point_functionP4type_param_0
)
{
	.reg .pred 	%p<2>;
	.reg .b32 	%r<4>;
	.reg .b64 	%rd<7>;

	mov.u32 	%r1, %ctaid.x;
	mov.u32 	%r2, %tid.x;
	or.b32  	%r3, %r1, %r2;
	setp.eq.s32 	%p1, %r3, 0;
	@%p1 bra 	$L__BB0_2;
	mov.u64 	%rd1, $str;
	cvta.global.u64 	%rd2, %rd1;
	mov.u64 	%rd3, $str$1;
	cvta.global.u64 	%rd4, %rd3;
	mov.u64 	%rd5, __unnamed_1;
	cvta.global.u64 	%rd6, %rd5;
	{ // callseq 0, 0
	.param .b64 param0;
	st.param.b64 	[param0], %rd2;
	.param .b64 param1;
	st.param.b64 	[param1], %rd4;
	.param .b32 param2;
	st.param.b32 	[param2], 5;
	.param .b64 param3;
	st.param.b64 	[param3], %rd6;
	.param .b64 param4;
	st.param.b64 	[param4], 1;
	call.uni 
	__assertfail, 
	(
	param0, 
	param1, 
	param2, 
	param3, 
	param4
	);
	} // callseq 0
$L__BB0_2:
	ret;

}


// ===== COMPILED SASS (sm_100) =====

	.target	sm_100

	.elftype	@"ET_EXEC"


//--------------------- .note.nv.tkinfo           --------------------------
	.section	.note.nv.tkinfo,"",@"SHT_NOTE"
	.sectionflags	@"SHF_NOTE_NV_TKINFO"
	.tkinfo
        /*0018*/ 	.word	0x00000002
        /*0030*/ 	.string	""
        /*0030*/ 	.string	"ptxas"
        /*0030*/ 	.string	"Cuda compilation tools, release 13.0, V13.0.88"
        /*0030*/ 	.string	"Build cuda_13.0.r13.0/compiler.36424714_0"
        /*0030*/ 	.string	"-arch sm_100 -m 64 "



//--------------------- .note.nv.cuinfo           --------------------------
	.section	.note.nv.cuinfo,"",@"SHT_NOTE"
	.sectionflags	@"SHF_NOTE_NV_CUINFO"
        /*0018*/ 	.short	0x0002
        /*001a*/ 	.short	0x0064
        /*001c*/ 	.short	0x0082
	.zero		2


//--------------------- .nv.info                  --------------------------
	.section	.nv.info,"",@"SHT_CUDA_INFO"
	.align	4


	//----- nvinfo : EIATTR_REGCOUNT
	.align		4
        /*0000*/ 	.byte	0x04, 0x2f
        /*0002*/ 	.short	(.L_4 - .L_3)
	.align		4
.L_3:
        /*0004*/ 	.word	index@(_Z20entry_point_functionP4type)
        /*0008*/ 	.word	0x00000018


	//----- nvinfo : EIATTR_FRAME_SIZE
	.align		4
.L_4:
        /*000c*/ 	.byte	0x04, 0x11
        /*000e*/ 	.short	(.L_6 - .L_5)
	.align		4
.L_5:
        /*0010*/ 	.word	index@(_Z20entry_point_functionP4type)
        /*0014*/ 	.word	0x00000000


	//----- nvinfo : EIATTR_MIN_STACK_SIZE
	.align		4
.L_6:
        /*0018*/ 	.byte	0x04, 0x12
        /*001a*/ 	.short	(.L_8 - .L_7)
	.align		4
.L_7:
        /*001c*/ 	.word	index@(_Z20entry_point_functionP4type)
        /*0020*/ 	.word	0x00000000
.L_8:


//--------------------- .nv.compat                --------------------------
	.section	.nv.compat,"",@"SHT_CUDA_COMPAT_INFO"
	.align	4
        /*0000*/ 	.byte	0x02, 0x09, 0x00, 0x00, 0x02, 0x02, 0x01, 0x00, 0x02, 0x05, 0x05, 0x00, 0x03, 0x07, 0x01, 0x01
        /*0010*/ 	.byte	0x02, 0x03, 0x00, 0x00, 0x02, 0x06, 0x01, 0x00, 0x04, 0x0b, 0x08, 0x00, 0x09, 0x00, 0x00, 0x00
        /*0020*/ 	.byte	0x00, 0x00, 0x00, 0x00


//--------------------- .nv.info._Z20entry_point_functionP4type --------------------------
	.section	.nv.info._Z20entry_point_functionP4type,"",@"SHT_CUDA_INFO"
	.sectionflags	@""
	.align	4


	//----- nvinfo : EIATTR_CUDA_API_VERSION
	.align		4
        /*0000*/ 	.byte	0x04, 0x37
        /*0002*/ 	.short	(.L_10 - .L_9)
.L_9:
        /*0004*/ 	.word	0x00000082


	//----- nvinfo : EIATTR_KPARAM_INFO
	.align		4
.L_10:
        /*0008*/ 	.byte	0x04, 0x17
        /*000a*/ 	.short	(.L_12 - .L_11)
.L_11:
        /*000c*/ 	.word	0x00000000
        /*0010*/ 	.short	0x0000
        /*0012*/ 	.short	0x0000
        /*0014*/ 	.byte	0x00, 0xf5, 0x21, 0x00


	//----- nvinfo : EIATTR_SPARSE_MMA_MASK
	.align		4
.L_12:
        /*0018*/ 	.byte	0x03, 0x50
        /*001a*/ 	.short	0x0000


	//----- nvinfo : EIATTR_MAXREG_COUNT
	.align		4
        /*001c*/ 	.byte	0x03, 0x1b
        /*001e*/ 	.short	0x00ff


	//----- nvinfo : EIATTR_EXTERNS
	.align		4
        /*0020*/ 	.byte	0x04, 0x0f
        /*0022*/ 	.short	(.L_14 - .L_13)


	//   ....[0]....
	.align		4
.L_13:
        /*0024*/ 	.word	index@(__assertfail)


	//----- nvinfo : EIATTR_MERCURY_ISA_VERSION
	.align		4
.L_14:
        /*0028*/ 	.byte	0x03, 0x5f
        /*002a*/ 	.short	0x0101


	//----- nvinfo : EIATTR_VRC_CTA_INIT_COUNT
	.align		4
        /*002c*/ 	.byte	0x02, 0x4a
	.zero		1
	.zero		1


	//----- nvinfo : EIATTR_SYSCALL_OFFSETS
	.align		4
        /*0030*/ 	.byte	0x04, 0x46
        /*0032*/ 	.short	(.L_16 - .L_15)


	//   ....[0]....
.L_15:
        /*0034*/ 	.word	0x00000140


	//----- nvinfo : EIATTR_EXIT_INSTR_OFFSETS
	.align		4
.L_16:
        /*0038*/ 	.byte	0x04, 0x1c
        /*003a*/ 	.short	(.L_18 - .L_17)


	//   ....[0]....
.L_17:
        /*003c*/ 	.word	0x00000040


	//   ....[1]....
        /*0040*/ 	.word	0x00000150


	//----- nvinfo : EIATTR_CRS_STACK_SIZE
	.align		4
.L_18:
        /*0044*/ 	.byte	0x04, 0x1e
        /*0046*/ 	.short	(.L_20 - .L_19)
.L_19:
        /*0048*/ 	.word	0x00000000


	//----- nvinfo : EIATTR_CBANK_PARAM_SIZE
	.align		4
.L_20:
        /*004c*/ 	.byte	0x03, 0x19
        /*004e*/ 	.short	0x0008


	//----- nvinfo : EIATTR_PARAM_CBANK
	.align		4
        /*0050*/ 	.byte	0x04, 0x0a
        /*0052*/ 	.short	(.L_22 - .L_21)
	.align		4
.L_21:
        /*0054*/ 	.word	index@(.nv.constant0._Z20entry_point_functionP4type)
        /*0058*/ 	.short	0x0380
        /*005a*/ 	.short	0x0008


	//----- nvinfo : EIATTR_SW_WAR
	.align		4
.L_22:
        /*005c*/ 	.byte	0x04, 0x36
        /*005e*/ 	.short	(.L_24 - .L_23)
.L_23:
        /*0060*/ 	.word	0x00000008
.L_24:


//--------------------- .nv.callgraph             --------------------------
	.section	.nv.callgraph,"",@"SHT_CUDA_CALLGRAPH"
	.align	4
	.sectionentsize	8
	.align		4
        /*0000*/ 	.word	0x00000000
	.align		4
        /*0004*/ 	.word	0xffffffff
	.align		4
        /*0008*/ 	.word	index@(_Z20entry_point_functionP4type)
	.align		4
        /*000c*/ 	.word	index@(__assertfail)
	.align		4
        /*0010*/ 	.word	0x00000000
	.align		4
        /*0014*/ 	.word	0xfffffffe
	.align		4
        /*0018*/ 	.word	0x00000000
	.align		4
        /*001c*/ 	.word	0xfffffffd
	.align		4
        /*0020*/ 	.word	0x00000000
	.align		4
        /*0024*/ 	.word	0xfffffffc


//--------------------- .nv.constant4             --------------------------
	.section	.nv.constant4,"a",@progbits
	.align	8
	.align		8
.nv.constant4:
        /*0000*/ 	.dword	__assertfail
	.align		8
        /*0008*/ 	.dword	__unnamed_1
	.align		8
        /*0010*/ 	.dword	$str
	.align		8
        /*0018*/ 	.dword	$str$1


//--------------------- .text._Z20entry_point_functionP4type --------------------------
	.section	.text._Z20entry_point_functionP4type,"ax",@progbits
	.align	128
        .global         _Z20entry_point_functionP4type
        .type           _Z20entry_point_functionP4type,@function
        .size           _Z20entry_point_functionP4type,(.L_x_2 - _Z20entry_point_functionP4type)
        .other          _Z20entry_point_functionP4type,@"STO_CUDA_ENTRY STV_DEFAULT"
_Z20entry_point_functionP4type:
.text._Z20entry_point_functionP4type:
[----:B------:R-:W0:Y:S01]  /*0000*/  LDC R1, c[0x0][0x37c] ;  /* 0x0000df00ff017b82 */ /* 0x000e220000000800 */
[----:B------:R-:W1:Y:S07]  /*0010*/  S2R R0, SR_TID.X ;  /* 0x0000000000007919 */ /* 0x000e6e0000002100 */
[----:B------:R-:W1:Y:S02]  /*0020*/  S2UR UR4, SR_CTAID.X ;  /* 0x00000000000479c3 */ /* 0x000e640000002500 */
[----:B-1----:R-:W-:-:S13]  /*0030*/  LOP3.LUT P0, RZ, R0, UR4, RZ, 0xfc, !PT ;  /* 0x0000000400ff7c12 */ /* 0x002fda000f80fcff */
[----:B------:R-:W-:Y:S05]  /*0040*/  @!P0 EXIT ;  /* 0x000000000000894d */ /* 0x000fea0003800000 */
[----:B------:R-:W-:Y:S01]  /*0050*/  MOV R0, 0x0 ;  /* 0x0000000000007802 */ /* 0x000fe20000000f00 */
[----:B------:R-:W1:Y:S01]  /*0060*/  LDCU.64 UR4, c[0x4][0x10] ;  /* 0x01000200ff0477ac */ /* 0x000e620008000a00 */
[----:B------:R-:W-:Y:S02]  /*0070*/  HFMA2 R8, -RZ, RZ, 0, 2.98023223876953125e-07 ;  /* 0x00000005ff087431 */ /* 0x000fe400000001ff */
[----:B------:R-:W-:Y:S01]  /*0080*/  IMAD.MOV.U32 R12, RZ, RZ, 0x1 ;  /* 0x00000001ff0c7424 */ /* 0x000fe200078e00ff */
[----:B------:R2:W3:Y:S01]  /*0090*/  LDC.64 R2, c[0x4][R0] ;  /* 0x0100000000027b82 */ /* 0x0004e20000000a00 */
[----:B------:R-:W4:Y:S01]  /*00a0*/  LDCU.64 UR6, c[0x4][0x18] ;  /* 0x01000300ff0677ac */ /* 0x000f220008000a00 */
[----:B------:R-:W-:Y:S01]  /*00b0*/  MOV R13, RZ ;  /* 0x000000ff000d7202 */ /* 0x000fe20000000f00 */
[----:B------:R-:W5:Y:S01]  /*00c0*/  LDCU.64 UR8, c[0x4][0x8] ;  /* 0x01000100ff0877ac */ /* 0x000f620008000a00 */
[----:B-1----:R-:W-:Y:S02]  /*00d0*/  IMAD.U32 R4, RZ, RZ, UR4 ;  /* 0x00000004ff047e24 */ /* 0x002fe4000f8e00ff */
[----:B------:R-:W-:Y:S01]  /*00e0*/  IMAD.U32 R5, RZ, RZ, UR5 ;  /* 0x00000005ff057e24 */ /* 0x000fe2000f8e00ff */
[----:B----4-:R-:W-:Y:S01]  /*00f0*/  MOV R6, UR6 ;  /* 0x0000000600067c02 */ /* 0x010fe20008000f00 */
[----:B------:R-:W-:Y:S01]  /*0100*/  IMAD.U32 R7, RZ, RZ, UR7 ;  /* 0x00000007ff077e24 */ /* 0x000fe2000f8e00ff */
[----:B-----5:R-:W-:Y:S01]  /*0110*/  MOV R10, UR8 ;  /* 0x00000008000a7c02 */ /* 0x020fe20008000f00 */
[----:B--2---:R-:W-:-:S07]  /*0120*/  IMAD.U32 R11, RZ, RZ, UR9 ;  /* 0x00000009ff0b7e24 */ /* 0x004fce000f8e00ff */
[----:B------:R-:W-:-:S07]  /*0130*/  LEPC R20, `(.L_x_0) ;  /* 0x000000001014794e */ /* 0x000fce0000000000 */
[----:B0--3--:R-:W-:Y:S05]  /*0140*/  CALL.ABS.NOINC R2 ;  /* 0x0000000002007343 */ /* 0x009fea0003c00000 */
.L_x_0:
[----:B------:R-:W-:Y:S05]  /*0150*/  EXIT ;  /* 0x000000000000794d */ /* 0x000fea0003800000 */
.L_x_1:
[----:B------:R-:W-:-:S00]  /*0160*/  BRA `(.L_x_1) ;  /* 0xfffffffc00fc7947 */ /* 0x000fc0000383ffff */
[----:B------:R-:W-:-:S00]  /*0170*/  NOP ;  /* 0x0000000000007918 */ /* 0x000fc00000000000 */
        /* <DEDUP_REMOVED lines=8> */
.L_x_2:


//--------------------- .nv.global.init           --------------------------
	.section	.nv.global.init,"aw",@progbits
.nv.global.init:
	.type		$str,@object
	.size		$str,($str$1 - $str)
$str:
        /*0000*/ 	.byte	0x62, 0x6c, 0x6f, 0x63, 0x6b, 0x20, 0x3d, 0x3d, 0x20, 0x30, 0x20, 0x26, 0x26, 0x20, 0x74, 0x68
        /*0010*/ 	.byte	0x72, 0x65, 0x61, 0x64, 0x20, 0x3d, 0x3d, 0x20, 0x30, 0x00
	.type		$str$1,@object
	.size		$str$1,(__unnamed_1 - $str$1)
$str$1:
        /*001a*/ 	.byte	0x2f, 0x74, 0x6d, 0x70, 0x2f, 0x73, 0x61, 0x73, 0x73, 0x5f, 0x63, 0x75, 0x5f, 0x33, 0x61, 0x75
        /*002a*/ 	.byte	0x39, 0x71, 0x75, 0x33, 0x66, 0x2f, 0x6b, 0x2e, 0x63, 0x75, 0x00
	.type		__unnamed_1,@object
	.size		__unnamed_1,(.L_0 - __unnamed_1)
__unnamed_1:
        /*0035*/ 	.byte	0x76, 0x6f, 0x69, 0x64, 0x20, 0x6f, 0x72, 0x64, 0x69, 0x6e, 0x61, 0x72, 0x79, 0x5f, 0x66, 0x75
        /*0045*/ 	.byte	0x6e, 0x63, 0x74, 0x69, 0x6f, 0x6e, 0x28, 0x74, 0x79, 0x70, 0x65, 0x20, 0x2a, 0x2c, 0x20, 0x69
        /*0055*/ 	.byte	0x6e, 0x74, 0x2c, 0x20, 0x69, 0x6e, 0x74, 0x29, 0x00
.L_0:


//--------------------- .nv.shared.reserved.0     --------------------------
	.section	.nv.shared.reserved.0,"aw",@nobits
	.weak		__nv_reservedSMEM_offset_0_alias
	.size		__nv_reservedSMEM_offset_0_alias, 0, 64
	.other		__nv_reservedSMEM_offset_0_alias,@"STO_CUDA_RESERVED_SHARED STV_DEFAULT"
__nv_reservedSMEM_offset_0_alias:
	.zero		0
	.zero		64


//--------------------- .nv.constant0._Z20entry_point_functionP4type --------------------------
	.section	.nv.constant0._Z20entry_point_functionP4type,"a",@progbits
	.sectionflags	@""
	.align	4
.nv.constant0._Z20entry_point_functionP4type:
	.zero		904


//--------------------- SYMBOLS --------------------------

	.type		.nv.reservedSmem.offset0,@object
	.size		.nv.reservedSmem.offset0,0x4
	.type		__assertfail,@function
